//
// Generated by NVIDIA NVVM Compiler
//
// Compiler Build ID: CL-36424714
// Cuda compilation tools, release 13.0, V13.0.88
// Based on NVVM 20.0.0
//

.version 9.0
.target sm_100
.address_size 64

	// .globl	_Z8addListsPiS_S_

.visible .entry _Z8addListsPiS_S_(
	.param .u64 .ptr .align 1 _Z8addListsPiS_S__param_0,
	.param .u64 .ptr .align 1 _Z8addListsPiS_S__param_1,
	.param .u64 .ptr .align 1 _Z8addListsPiS_S__param_2
)
{
	.reg .b32 	%r<5>;
	.reg .b64 	%rd<11>;

	ld.param.u64 	%rd1, [_Z8addListsPiS_S__param_0];
	ld.param.u64 	%rd2, [_Z8addListsPiS_S__param_1];
	ld.param.u64 	%rd3, [_Z8addListsPiS_S__param_2];
	cvta.to.global.u64 	%rd4, %rd3;
	cvta.to.global.u64 	%rd5, %rd2;
	cvta.to.global.u64 	%rd6, %rd1;
	mov.u32 	%r1, %tid.x;
	mul.wide.u32 	%rd7, %r1, 4;
	add.s64 	%rd8, %rd6, %rd7;
	ld.global.u32 	%r2, [%rd8];
	add.s64 	%rd9, %rd5, %rd7;
	ld.global.u32 	%r3, [%rd9];
	add.s32 	%r4, %r3, %r2;
	add.s64 	%rd10, %rd4, %rd7;
	st.global.u32 	[%rd10], %r4;
	ret;

}


// ===== COMPILED SASS (sm_100) =====

	.target	sm_100

	.elftype	@"ET_EXEC"


//--------------------- .note.nv.tkinfo           --------------------------
	.section	.note.nv.tkinfo,"",@"SHT_NOTE"
	.sectionflags	@"SHF_NOTE_NV_TKINFO"
	.tkinfo
        /*0018*/ 	.word	0x00000002
        /*0030*/ 	.string	""
        /*0030*/ 	.string	"ptxas"
        /*0030*/ 	.string	"Cuda compilation tools, release 13.0, V13.0.88"
        /*0030*/ 	.string	"Build cuda_13.0.r13.0/compiler.36424714_0"
        /*0030*/ 	.string	"-arch sm_100 -m 64 "



//--------------------- .note.nv.cuinfo           --------------------------
	.section	.note.nv.cuinfo,"",@"SHT_NOTE"
	.sectionflags	@"SHF_NOTE_NV_CUINFO"
        /*0018*/ 	.short	0x0002
        /*001a*/ 	.short	0x0064
        /*001c*/ 	.short	0x0082
	.zero		2


//--------------------- .nv.info                  --------------------------
	.section	.nv.info,"",@"SHT_CUDA_INFO"
	.align	4


	//----- nvinfo : EIATTR_REGCOUNT
	.align		4
        /*0000*/ 	.byte	0x04, 0x2f
        /*0002*/ 	.short	(.L_1 - .L_0)
	.align		4
.L_0:
        /*0004*/ 	.word	index@(_Z8addListsPiS_S_)
        /*0008*/ 	.word	0x0000000c


	//----- nvinfo : EIATTR_FRAME_SIZE
	.align		4
.L_1:
        /*000c*/ 	.byte	0x04, 0x11
        /*000e*/ 	.short	(.L_3 - .L_2)
	.align		4
.L_2:
        /*0010*/ 	.word	index@(_Z8addListsPiS_S_)
        /*0014*/ 	.word	0x00000000


	//----- nvinfo : EIATTR_MIN_STACK_SIZE
	.align		4
.L_3:
        /*0018*/ 	.byte	0x04, 0x12
        /*001a*/ 	.short	(.L_5 - .L_4)
	.align		4
.L_4:
        /*001c*/ 	.word	index@(_Z8addListsPiS_S_)
        /*0020*/ 	.word	0x00000000
.L_5:


//--------------------- .nv.compat                --------------------------
	.section	.nv.compat,"",@"SHT_CUDA_COMPAT_INFO"
	.align	4
        /*0000*/ 	.byte	0x02, 0x09, 0x00, 0x00, 0x02, 0x02, 0x01, 0x00, 0x02, 0x05, 0x05, 0x00, 0x03, 0x07, 0x01, 0x01
        /*0010*/ 	.byte	0x02, 0x03, 0x00, 0x00, 0x02, 0x06, 0x01, 0x00, 0x04, 0x0b, 0x08, 0x00, 0x09, 0x00, 0x00, 0x00
        /*0020*/ 	.byte	0x00, 0x00, 0x00, 0x00


//--------------------- .nv.info._Z8addListsPiS_S_ --------------------------
	.section	.nv.info._Z8addListsPiS_S_,"",@"SHT_CUDA_INFO"
	.sectionflags	@""
	.align	4


	//----- nvinfo : EIATTR_CUDA_API_VERSION
	.align		4
        /*0000*/ 	.byte	0x04, 0x37
        /*0002*/ 	.short	(.L_7 - .L_6)
.L_6:
        /*0004*/ 	.word	0x00000082


	//----- nvinfo : EIATTR_KPARAM_INFO
	.align		4
.L_7:
        /*0008*/ 	.byte	0x04, 0x17
        /*000a*/ 	.short	(.L_9 - .L_8)
.L_8:
        /*000c*/ 	.word	0x00000000
        /*0010*/ 	.short	0x0002
        /*0012*/ 	.short	0x0010
        /*0014*/ 	.byte	0x00, 0xf5, 0x21, 0x00


	//----- nvinfo : EIATTR_KPARAM_INFO
	.align		4
.L_9:
        /*0018*/ 	.byte	0x04, 0x17
        /*001a*/ 	.short	(.L_11 - .L_10)
.L_10:
        /*001c*/ 	.word	0x00000000
        /*0020*/ 	.short	0x0001
        /*0022*/ 	.short	0x0008
        /*0024*/ 	.byte	0x00, 0xf5, 0x21, 0x00


	//----- nvinfo : EIATTR_KPARAM_INFO
	.align		4
.L_11:
        /*0028*/ 	.byte	0x04, 0x17
        /*002a*/ 	.short	(.L_13 - .L_12)
.L_12:
        /*002c*/ 	.word	0x00000000
        /*0030*/ 	.short	0x0000
        /*0032*/ 	.short	0x0000
        /*0034*/ 	.byte	0x00, 0xf5, 0x21, 0x00


	//----- nvinfo : EIATTR_SPARSE_MMA_MASK
	.align		4
.L_13:
        /*0038*/ 	.byte	0x03, 0x50
        /*003a*/ 	.short	0x0000


	//----- nvinfo : EIATTR_MAXREG_COUNT
	.align		4
        /*003c*/ 	.byte	0x03, 0x1b
        /*003e*/ 	.short	0x00ff


	//----- nvinfo : EIATTR_MERCURY_ISA_VERSION
	.align		4
        /*0040*/ 	.byte	0x03, 0x5f
        /*0042*/ 	.short	0x0101


	//----- nvinfo : EIATTR_VRC_CTA_INIT_COUNT
	.align		4
        /*0044*/ 	.byte	0x02, 0x4a
	.zero		1
	.zero		1


	//----- nvinfo : EIATTR_EXIT_INSTR_OFFSETS
	.align		4
        /*0048*/ 	.byte	0x04, 0x1c
        /*004a*/ 	.short	(.L_15 - .L_14)


	//   ....[0]....
.L_14:
        /*004c*/ 	.word	0x000000d0


	//----- nvinfo : EIATTR_CBANK_PARAM_SIZE
	.align		4
.L_15:
        /*0050*/ 	.byte	0x03, 0x19
        /*0052*/ 	.short	0x0018


	//----- nvinfo : EIATTR_PARAM_CBANK
	.align		4
        /*0054*/ 	.byte	0x04, 0x0a
        /*0056*/ 	.short	(.L_17 - .L_16)
	.align		4
.L_16:
        /*0058*/ 	.word	index@(.nv.constant0._Z8addListsPiS_S_)
        /*005c*/ 	.short	0x0380
        /*005e*/ 	.short	0x0018


	//----- nvinfo : EIATTR_SW_WAR
	.align		4
.L_17:
        /*0060*/ 	.byte	0x04, 0x36
        /*0062*/ 	.short	(.L_19 - .L_18)
.L_18:
        /*0064*/ 	.word	0x00000008
.L_19:


//--------------------- .nv.callgraph             --------------------------
	.section	.nv.callgraph,"",@"SHT_CUDA_CALLGRAPH"
	.align	4
	.sectionentsize	8
	.align		4
        /*0000*/ 	.word	0x00000000
	.align		4
        /*0004*/ 	.word	0xffffffff
	.align		4
        /*0008*/ 	.word	0x00000000
	.align		4
        /*000c*/ 	.word	0xfffffffe
	.align		4
        /*0010*/ 	.word	0x00000000
	.align		4
        /*0014*/ 	.word	0xfffffffd
	.align		4
        /*0018*/ 	.word	0x00000000
	.align		4
        /*001c*/ 	.word	0xfffffffc


//--------------------- .text._Z8addListsPiS_S_   --------------------------
	.section	.text._Z8addListsPiS_S_,"ax",@progbits
	.align	128
        .global         _Z8addListsPiS_S_
        .type           _Z8addListsPiS_S_,@function
        .size           _Z8addListsPiS_S_,(.L_x_1 - _Z8addListsPiS_S_)
        .other          _Z8addListsPiS_S_,@"STO_CUDA_ENTRY STV_DEFAULT"
_Z8addListsPiS_S_:
.text._Z8addListsPiS_S_:
[----:B------:R-:W-:Y:S01]  /*0000*/  LDC R1, c[0x0][0x37c] ;  /* 0x0000df00ff017b82 */ /* 0x000fe20000000800 */
[----:B------:R-:W0:Y:S07]  /*0010*/  S2R R9, SR_TID.X ;  /* 0x0000000000097919 */ /* 0x000e2e0000002100 */
[----:B------:R-:W0:Y:S01]  /*0020*/  LDC.64 R2, c[0x0][0x380] ;  /* 0x0000e000ff027b82 */ /* 0x000e220000000a00 */
[----:B------:R-:W1:Y:S07]  /*0030*/  LDCU.64 UR4, c[0x0][0x358] ;  /* 0x00006b00ff0477ac */ /* 0x000e6e0008000a00 */
[----:B------:R-:W2:Y:S08]  /*0040*/  LDC.64 R4, c[0x0][0x388] ;  /* 0x0000e200ff047b82 */ /* 0x000eb00000000a00 */
[----:B------:R-:W3:Y:S01]  /*0050*/  LDC.64 R6, c[0x0][0x390] ;  /* 0x0000e400ff067b82 */ /* 0x000ee20000000a00 */
[----:B0-----:R-:W-:-:S04]  /*0060*/  IMAD.WIDE.U32 R2, R9, 0x4, R2 ;  /* 0x0000000409027825 */ /* 0x001fc800078e0002 */
[C---:B--2---:R-:W-:Y:S02]  /*0070*/  IMAD.WIDE.U32 R4, R9.reuse, 0x4, R4 ;  /* 0x0000000409047825 */ /* 0x044fe400078e0004 */
[----:B-1----:R-:W2:Y:S04]  /*0080*/  LDG.E R2, desc[UR4][R2.64] ;  /* 0x0000000402027981 */ /* 0x002ea8000c1e1900 */
[----:B------:R-:W2:Y:S01]  /*0090*/  LDG.E R5, desc[UR4][R4.64] ;  /* 0x0000000404057981 */ /* 0x000ea2000c1e1900 */
[----:B---3--:R-:W-:Y:S01]  /*00a0*/  IMAD.WIDE.U32 R6, R9, 0x4, R6 ;  /* 0x0000000409067825 */ /* 0x008fe200078e0006 */
[----:B--2---:R-:W-:-:S05]  /*00b0*/  IADD3 R9, PT, PT, R2, R5, RZ ;  /* 0x0000000502097210 */ /* 0x004fca0007ffe0ff */
[----:B------:R-:W-:Y:S01]  /*00c0*/  STG.E desc[UR4][R6.64], R9 ;  /* 0x0000000906007986 */ /* 0x000fe2000c101904 */
[----:B------:R-:W-:Y:S05]  /*00d0*/  EXIT ;  /* 0x000000000000794d */ /* 0x000fea0003800000 */
.L_x_0:
[----:B------:R-:W-:-:S00]  /*00e0*/  BRA `(.L_x_0) ;  /* 0xfffffffc00fc7947 */ /* 0x000fc0000383ffff */
[----:B------:R-:W-:-:S00]  /*00f0*/  NOP ;  /* 0x0000000000007918 */ /* 0x000fc00000000000 */
        /* <DEDUP_REMOVED lines=8> */
.L_x_1:


//--------------------- .nv.shared.reserved.0     --------------------------
	.section	.nv.shared.reserved.0,"aw",@nobits
	.weak		__nv_reservedSMEM_offset_0_alias
	.size		__nv_reservedSMEM_offset_0_alias, 0, 64
	.other		__nv_reservedSMEM_offset_0_alias,@"STO_CUDA_RESERVED_SHARED STV_DEFAULT"
__nv_reservedSMEM_offset_0_alias:
	.zero		0
	.zero		64


//--------------------- .nv.constant0._Z8addListsPiS_S_ --------------------------
	.section	.nv.constant0._Z8addListsPiS_S_,"a",@progbits
	.sectionflags	@""
	.align	4
.nv.constant0._Z8addListsPiS_S_:
	.zero		920


//--------------------- SYMBOLS --------------------------

	.type		.nv.reservedSmem.offset0,@object
	.size		.nv.reservedSmem.offset0,0x4
